//
// Generated by NVIDIA NVVM Compiler
//
// Compiler Build ID: CL-36424714
// Cuda compilation tools, release 13.0, V13.0.88
// Based on NVVM 20.0.0
//

.version 9.0
.target sm_100
.address_size 64

	// .globl	_Z15my_first_kernelv
.extern .func  (.param .b32 func_retval0) vprintf
(
	.param .b64 vprintf_param_0,
	.param .b64 vprintf_param_1
)
;
.global .align 1 .b8 $str[44] = {72, 101, 108, 108, 111, 32, 102, 114, 111, 109, 32, 98, 108, 111, 99, 107, 32, 40, 37, 100, 44, 32, 37, 100, 41, 44, 32, 116, 104, 114, 101, 97, 100, 32, 40, 37, 100, 44, 32, 37, 100, 41, 10};

.visible .entry _Z15my_first_kernelv()
{
	.local .align 16 .b8 	__local_depot0[16];
	.reg .b64 	%SP;
	.reg .b64 	%SPL;
	.reg .b32 	%r<7>;
	.reg .b64 	%rd<5>;

	mov.u64 	%SPL, __local_depot0;
	cvta.local.u64 	%SP, %SPL;
	add.u64 	%rd1, %SP, 0;
	add.u64 	%rd2, %SPL, 0;
	mov.u32 	%r1, %ctaid.x;
	mov.u32 	%r2, %ctaid.y;
	mov.u32 	%r3, %tid.x;
	mov.u32 	%r4, %tid.y;
	st.local.v4.u32 	[%rd2], {%r1, %r2, %r3, %r4};
	mov.u64 	%rd3, $str;
	cvta.global.u64 	%rd4, %rd3;
	{ // callseq 0, 0
	.param .b64 param0;
	st.param.b64 	[param0], %rd4;
	.param .b64 param1;
	st.param.b64 	[param1], %rd1;
	.param .b32 retval0;
	call.uni (retval0), 
	vprintf, 
	(
	param0, 
	param1
	);
	ld.param.b32 	%r5, [retval0];
	} // callseq 0
	ret;

}


// ===== COMPILED SASS (sm_100) =====

	.target	sm_100

	.elftype	@"ET_EXEC"


//--------------------- .note.nv.tkinfo           --------------------------
	.section	.note.nv.tkinfo,"",@"SHT_NOTE"
	.sectionflags	@"SHF_NOTE_NV_TKINFO"
	.tkinfo
        /*0018*/ 	.word	0x00000002
        /*0030*/ 	.string	""
        /*0030*/ 	.string	"ptxas"
        /*0030*/ 	.string	"Cuda compilation tools, release 13.0, V13.0.88"
        /*0030*/ 	.string	"Build cuda_13.0.r13.0/compiler.36424714_0"
        /*0030*/ 	.string	"-arch sm_100 -m 64 "



//--------------------- .note.nv.cuinfo           --------------------------
	.section	.note.nv.cuinfo,"",@"SHT_NOTE"
	.sectionflags	@"SHF_NOTE_NV_CUINFO"
        /*0018*/ 	.short	0x0002
        /*001a*/ 	.short	0x0064
        /*001c*/ 	.short	0x0082
	.zero		2


//--------------------- .nv.info                  --------------------------
	.section	.nv.info,"",@"SHT_CUDA_INFO"
	.align	4


	//----- nvinfo : EIATTR_REGCOUNT
	.align		4
        /*0000*/ 	.byte	0x04, 0x2f
        /*0002*/ 	.short	(.L_2 - .L_1)
	.align		4
.L_1:
        /*0004*/ 	.word	index@(_Z15my_first_kernelv)
        /*0008*/ 	.word	0x00000018


	//----- nvinfo : EIATTR_FRAME_SIZE
	.align		4
.L_2:
        /*000c*/ 	.byte	0x04, 0x11
        /*000e*/ 	.short	(.L_4 - .L_3)
	.align		4
.L_3:
        /*0010*/ 	.word	index@(_Z15my_first_kernelv)
        /*0014*/ 	.word	0x00000010


	//----- nvinfo : EIATTR_MIN_STACK_SIZE
	.align		4
.L_4:
        /*0018*/ 	.byte	0x04, 0x12
        /*001a*/ 	.short	(.L_6 - .L_5)
	.align		4
.L_5:
        /*001c*/ 	.word	index@(_Z15my_first_kernelv)
        /*0020*/ 	.word	0x00000010
.L_6:


//--------------------- .nv.compat                --------------------------
	.section	.nv.compat,"",@"SHT_CUDA_COMPAT_INFO"
	.align	4
        /*0000*/ 	.byte	0x02, 0x09, 0x00, 0x00, 0x02, 0x02, 0x01, 0x00, 0x02, 0x05, 0x05, 0x00, 0x03, 0x07, 0x01, 0x01
        /*0010*/ 	.byte	0x02, 0x03, 0x00, 0x00, 0x02, 0x06, 0x01, 0x00, 0x04, 0x0b, 0x08, 0x00, 0x09, 0x00, 0x00, 0x00
        /*0020*/ 	.byte	0x00, 0x00, 0x00, 0x00


//--------------------- .nv.info._Z15my_first_kernelv --------------------------
	.section	.nv.info._Z15my_first_kernelv,"",@"SHT_CUDA_INFO"
	.sectionflags	@""
	.align	4


	//----- nvinfo : EIATTR_CUDA_API_VERSION
	.align		4
        /*0000*/ 	.byte	0x04, 0x37
        /*0002*/ 	.short	(.L_8 - .L_7)
.L_7:
        /*0004*/ 	.word	0x00000082


	//----- nvinfo : EIATTR_SPARSE_MMA_MASK
	.align		4
.L_8:
        /*0008*/ 	.byte	0x03, 0x50
        /*000a*/ 	.short	0x0000


	//----- nvinfo : EIATTR_MAXREG_COUNT
	.align		4
        /*000c*/ 	.byte	0x03, 0x1b
        /*000e*/ 	.short	0x00ff


	//----- nvinfo : EIATTR_EXTERNS
	.align		4
        /*0010*/ 	.byte	0x04, 0x0f
        /*0012*/ 	.short	(.L_10 - .L_9)


	//   ....[0]....
	.align		4
.L_9:
        /*0014*/ 	.word	index@(vprintf)


	//----- nvinfo : EIATTR_MERCURY_ISA_VERSION
	.align		4
.L_10:
        /*0018*/ 	.byte	0x03, 0x5f
        /*001a*/ 	.short	0x0101


	//----- nvinfo : EIATTR_VRC_CTA_INIT_COUNT
	.align		4
        /*001c*/ 	.byte	0x02, 0x4a
	.zero		1
	.zero		1


	//----- nvinfo : EIATTR_SYSCALL_OFFSETS
	.align		4
        /*0020*/ 	.byte	0x04, 0x46
        /*0022*/ 	.short	(.L_12 - .L_11)


	//   ....[0]....
.L_11:
        /*0024*/ 	.word	0x00000110


	//----- nvinfo : EIATTR_EXIT_INSTR_OFFSETS
	.align		4
.L_12:
        /*0028*/ 	.byte	0x04, 0x1c
        /*002a*/ 	.short	(.L_14 - .L_13)


	//   ....[0]....
.L_13:
        /*002c*/ 	.word	0x00000120


	//----- nvinfo : EIATTR_SW_WAR
	.align		4
.L_14:
        /*0030*/ 	.byte	0x04, 0x36
        /*0032*/ 	.short	(.L_16 - .L_15)
.L_15:
        /*0034*/ 	.word	0x00000008
.L_16:


//--------------------- .nv.callgraph             --------------------------
	.section	.nv.callgraph,"",@"SHT_CUDA_CALLGRAPH"
	.align	4
	.sectionentsize	8
	.align		4
        /*0000*/ 	.word	0x00000000
	.align		4
        /*0004*/ 	.word	0xffffffff
	.align		4
        /*0008*/ 	.word	index@(_Z15my_first_kernelv)
	.align		4
        /*000c*/ 	.word	index@(vprintf)
	.align		4
        /*0010*/ 	.word	0x00000000
	.align		4
        /*0014*/ 	.word	0xfffffffe
	.align		4
        /*0018*/ 	.word	0x00000000
	.align		4
        /*001c*/ 	.word	0xfffffffd
	.align		4
        /*0020*/ 	.word	0x00000000
	.align		4
        /*0024*/ 	.word	0xfffffffc


//--------------------- .nv.constant4             --------------------------
	.section	.nv.constant4,"a",@progbits
	.align	8
	.align		8
.nv.constant4:
        /*0000*/ 	.dword	vprintf
	.align		8
        /*0008*/ 	.dword	$str


//--------------------- .text._Z15my_first_kernelv --------------------------
	.section	.text._Z15my_first_kernelv,"ax",@progbits
	.align	128
        .global         _Z15my_first_kernelv
        .type           _Z15my_first_kernelv,@function
        .size           _Z15my_first_kernelv,(.L_x_2 - _Z15my_first_kernelv)
        .other          _Z15my_first_kernelv,@"STO_CUDA_ENTRY STV_DEFAULT"
_Z15my_first_kernelv:
.text._Z15my_first_kernelv:
[----:B------:R-:W0:Y:S01]  /*0000*/  LDC R1, c[0x0][0x37c] ;  /* 0x0000df00ff017b82 */ /* 0x000e220000000800 */
[----:B------:R-:W1:Y:S01]  /*0010*/  S2R R8, SR_CTAID.X ;  /* 0x0000000000087919 */ /* 0x000e620000002500 */
[----:B0-----:R-:W-:Y:S01]  /*0020*/  VIADD R1, R1, 0xfffffff0 ;  /* 0xfffffff001017836 */ /* 0x001fe20000000000 */
[----:B------:R-:W-:Y:S01]  /*0030*/  MOV R0, 0x0 ;  /* 0x0000000000007802 */ /* 0x000fe20000000f00 */
[----:B------:R-:W0:Y:S01]  /*0040*/  LDCU UR4, c[0x0][0x2f8] ;  /* 0x00005f00ff0477ac */ /* 0x000e220008000800 */
[----:B------:R-:W1:Y:S03]  /*0050*/  S2R R9, SR_CTAID.Y ;  /* 0x0000000000097919 */ /* 0x000e660000002600 */
[----:B------:R2:W3:Y:S01]  /*0060*/  LDC.64 R2, c[0x4][R0] ;  /* 0x0100000000027b82 */ /* 0x0004e20000000a00 */
[----:B------:R-:W4:Y:S01]  /*0070*/  LDCU.64 UR6, c[0x4][0x8] ;  /* 0x01000100ff0677ac */ /* 0x000f220008000a00 */
[----:B------:R-:W1:Y:S01]  /*0080*/  S2R R10, SR_TID.X ;  /* 0x00000000000a7919 */ /* 0x000e620000002100 */
[----:B------:R-:W5:Y:S01]  /*0090*/  LDCU UR5, c[0x0][0x2fc] ;  /* 0x00005f80ff0577ac */ /* 0x000f620008000800 */
[----:B------:R-:W1:Y:S01]  /*00a0*/  S2R R11, SR_TID.Y ;  /* 0x00000000000b7919 */ /* 0x000e620000002200 */
[----:B0-----:R-:W-:Y:S01]  /*00b0*/  IADD3 R6, P0, PT, R1, UR4, RZ ;  /* 0x0000000401067c10 */ /* 0x001fe2000ff1e0ff */
[----:B----4-:R-:W-:Y:S01]  /*00c0*/  IMAD.U32 R4, RZ, RZ, UR6 ;  /* 0x00000006ff047e24 */ /* 0x010fe2000f8e00ff */
[----:B------:R-:W-:-:S03]  /*00d0*/  MOV R5, UR7 ;  /* 0x0000000700057c02 */ /* 0x000fc60008000f00 */
[----:B-----5:R-:W-:Y:S01]  /*00e0*/  IMAD.X R7, RZ, RZ, UR5, P0 ;  /* 0x00000005ff077e24 */ /* 0x020fe200080e06ff */
[----:B-1----:R2:W-:Y:S07]  /*00f0*/  STL.128 [R1], R8 ;  /* 0x0000000801007387 */ /* 0x0025ee0000100c00 */
[----:B------:R-:W-:-:S07]  /*0100*/  LEPC R20, `(.L_x_0) ;  /* 0x000000001014794e */ /* 0x000fce0000000000 */
[----:B--23--:R-:W-:Y:S05]  /*0110*/  CALL.ABS.NOINC R2 ;  /* 0x0000000002007343 */ /* 0x00cfea0003c00000 */
.L_x_0:
[----:B------:R-:W-:Y:S05]  /*0120*/  EXIT ;  /* 0x000000000000794d */ /* 0x000fea0003800000 */
.L_x_1:
[----:B------:R-:W-:-:S00]  /*0130*/  BRA `(.L_x_1) ;  /* 0xfffffffc00fc7947 */ /* 0x000fc0000383ffff */
[----:B------:R-:W-:-:S00]  /*0140*/  NOP ;  /* 0x0000000000007918 */ /* 0x000fc00000000000 */
        /* <DEDUP_REMOVED lines=11> */
.L_x_2:


//--------------------- .nv.global.init           --------------------------
	.section	.nv.global.init,"aw",@progbits
.nv.global.init:
	.type		$str,@object
	.size		$str,(.L_0 - $str)
$str:
        /*0000*/ 	.byte	0x48, 0x65, 0x6c, 0x6c, 0x6f, 0x20, 0x66, 0x72, 0x6f, 0x6d, 0x20, 0x62, 0x6c, 0x6f, 0x63, 0x6b
        /*0010*/ 	.byte	0x20, 0x28, 0x25, 0x64, 0x2c, 0x20, 0x25, 0x64, 0x29, 0x2c, 0x20, 0x74, 0x68, 0x72, 0x65, 0x61
        /*0020*/ 	.byte	0x64, 0x20, 0x28, 0x25, 0x64, 0x2c, 0x20, 0x25, 0x64, 0x29, 0x0a, 0x00
.L_0:


//--------------------- .nv.shared.reserved.0     --------------------------
	.section	.nv.shared.reserved.0,"aw",@nobits
	.weak		__nv_reservedSMEM_offset_0_alias
	.size		__nv_reservedSMEM_offset_0_alias, 0, 64
	.other		__nv_reservedSMEM_offset_0_alias,@"STO_CUDA_RESERVED_SHARED STV_DEFAULT"
__nv_reservedSMEM_offset_0_alias:
	.zero		0
	.zero		64


//--------------------- .nv.constant0._Z15my_first_kernelv --------------------------
	.section	.nv.constant0._Z15my_first_kernelv,"a",@progbits
	.sectionflags	@""
	.align	4
.nv.constant0._Z15my_first_kernelv:
	.zero		896


//--------------------- SYMBOLS --------------------------

	.type		.nv.reservedSmem.offset0,@object
	.size		.nv.reservedSmem.offset0,0x4
	.type		vprintf,@function
